//
// Generated by NVIDIA NVVM Compiler
//
// Compiler Build ID: CL-36424714
// Cuda compilation tools, release 13.0, V13.0.88
// Based on NVVM 20.0.0
//

.version 9.0
.target sm_100
.address_size 64

	// .globl	_Z12sort_bitonicPii

.visible .entry _Z12sort_bitonicPii(
	.param .u64 .ptr .align 1 _Z12sort_bitonicPii_param_0,
	.param .u32 _Z12sort_bitonicPii_param_1
)
{
	.reg .pred 	%p<8>;
	.reg .b32 	%r<18>;
	.reg .b64 	%rd<9>;

	ld.param.u64 	%rd5, [_Z12sort_bitonicPii_param_0];
	cvta.to.global.u64 	%rd1, %rd5;
	mov.u32 	%r1, %ntid.x;
	mov.u32 	%r13, %ctaid.x;
	mov.u32 	%r14, %tid.x;
	mad.lo.s32 	%r2, %r1, %r13, %r14;
	setp.lt.u32 	%p1, %r1, 2;
	@%p1 bra 	$L__BB0_11;
	mul.wide.s32 	%rd6, %r2, 4;
	add.s64 	%rd2, %rd1, %rd6;
	mov.b32 	%r16, 2;
$L__BB0_2:
	and.b32  	%r4, %r16, %r2;
	mov.u32 	%r17, %r16;
$L__BB0_3:
	mov.u32 	%r5, %r17;
	shr.u32 	%r17, %r5, 1;
	xor.b32  	%r7, %r17, %r2;
	setp.ge.s32 	%p2, %r2, %r7;
	@%p2 bra 	$L__BB0_9;
	setp.ne.s32 	%p3, %r4, 0;
	@%p3 bra 	$L__BB0_7;
	ld.global.u32 	%r8, [%rd2];
	mul.wide.s32 	%rd8, %r7, 4;
	add.s64 	%rd3, %rd1, %rd8;
	ld.global.u32 	%r9, [%rd3];
	setp.le.s32 	%p5, %r8, %r9;
	@%p5 bra 	$L__BB0_9;
	st.global.u32 	[%rd2], %r9;
	st.global.u32 	[%rd3], %r8;
	bra.uni 	$L__BB0_9;
$L__BB0_7:
	ld.global.u32 	%r10, [%rd2];
	mul.wide.s32 	%rd7, %r7, 4;
	add.s64 	%rd4, %rd1, %rd7;
	ld.global.u32 	%r11, [%rd4];
	setp.ge.s32 	%p4, %r10, %r11;
	@%p4 bra 	$L__BB0_9;
	st.global.u32 	[%rd2], %r11;
	st.global.u32 	[%rd4], %r10;
$L__BB0_9:
	setp.gt.u32 	%p6, %r5, 3;
	@%p6 bra 	$L__BB0_3;
	shl.b32 	%r16, %r16, 1;
	setp.le.u32 	%p7, %r16, %r1;
	@%p7 bra 	$L__BB0_2;
$L__BB0_11:
	ret;

}
	// .globl	_Z15correct_bitonicPii
.visible .entry _Z15correct_bitonicPii(
	.param .u64 .ptr .align 1 _Z15correct_bitonicPii_param_0,
	.param .u32 _Z15correct_bitonicPii_param_1
)
{
	.reg .pred 	%p<4>;
	.reg .b32 	%r<13>;
	.reg .b64 	%rd<7>;

	ld.param.u64 	%rd3, [_Z15correct_bitonicPii_param_0];
	cvta.to.global.u64 	%rd1, %rd3;
	mov.u32 	%r12, %ntid.x;
	mov.u32 	%r6, %ctaid.x;
	mov.u32 	%r7, %tid.x;
	mad.lo.s32 	%r2, %r12, %r6, %r7;
	setp.lt.u32 	%p1, %r12, 2;
	@%p1 bra 	$L__BB1_5;
	mul.wide.s32 	%rd4, %r2, 4;
	add.s64 	%rd2, %rd1, %rd4;
$L__BB1_2:
	shr.u32 	%r4, %r12, 1;
	xor.b32  	%r5, %r4, %r2;
	setp.ge.s32 	%p2, %r2, %r5;
	@%p2 bra 	$L__BB1_4;
	ld.global.u32 	%r8, [%rd2];
	mul.wide.s32 	%rd5, %r5, 4;
	add.s64 	%rd6, %rd1, %rd5;
	ld.global.u32 	%r9, [%rd6];
	min.s32 	%r10, %r8, %r9;
	max.s32 	%r11, %r8, %r9;
	st.global.u32 	[%rd2], %r10;
	st.global.u32 	[%rd6], %r11;
$L__BB1_4:
	setp.gt.u32 	%p3, %r12, 3;
	mov.u32 	%r12, %r4;
	@%p3 bra 	$L__BB1_2;
$L__BB1_5:
	ret;

}
	// .globl	_Z13merge_bitonicPiii
.visible .entry _Z13merge_bitonicPiii(
	.param .u64 .ptr .align 1 _Z13merge_bitonicPiii_param_0,
	.param .u32 _Z13merge_bitonicPiii_param_1,
	.param .u32 _Z13merge_bitonicPiii_param_2
)
{
	.reg .pred 	%p<2>;
	.reg .b32 	%r<17>;
	.reg .b64 	%rd<7>;

	ld.param.u64 	%rd1, [_Z13merge_bitonicPiii_param_0];
	ld.param.u32 	%r3, [_Z13merge_bitonicPiii_param_2];
	mov.u32 	%r1, %ntid.x;
	mov.u32 	%r2, %tid.x;
	setp.ge.u32 	%p1, %r2, %r1;
	@%p1 bra 	$L__BB2_2;
	cvta.to.global.u64 	%rd2, %rd1;
	shl.b32 	%r4, %r1, 1;
	mov.u32 	%r5, %ctaid.x;
	mul.lo.s32 	%r6, %r4, %r5;
	add.s32 	%r7, %r6, %r2;
	add.s32 	%r8, %r7, %r3;
	add.s32 	%r9, %r6, %r4;
	not.b32 	%r10, %r2;
	add.s32 	%r11, %r9, %r10;
	add.s32 	%r12, %r11, %r3;
	mul.wide.s32 	%rd3, %r8, 4;
	add.s64 	%rd4, %rd2, %rd3;
	ld.global.u32 	%r13, [%rd4];
	mul.wide.s32 	%rd5, %r12, 4;
	add.s64 	%rd6, %rd2, %rd5;
	ld.global.u32 	%r14, [%rd6];
	min.s32 	%r15, %r13, %r14;
	max.s32 	%r16, %r13, %r14;
	st.global.u32 	[%rd4], %r15;
	st.global.u32 	[%rd6], %r16;
$L__BB2_2:
	ret;

}


// ===== COMPILED SASS (sm_100) =====

	.target	sm_100

	.elftype	@"ET_EXEC"


//--------------------- .note.nv.tkinfo           --------------------------
	.section	.note.nv.tkinfo,"",@"SHT_NOTE"
	.sectionflags	@"SHF_NOTE_NV_TKINFO"
	.tkinfo
        /*0018*/ 	.word	0x00000002
        /*0030*/ 	.string	""
        /*0030*/ 	.string	"ptxas"
        /*0030*/ 	.string	"Cuda compilation tools, release 13.0, V13.0.88"
        /*0030*/ 	.string	"Build cuda_13.0.r13.0/compiler.36424714_0"
        /*0030*/ 	.string	"-arch sm_100 -m 64 "



//--------------------- .note.nv.cuinfo           --------------------------
	.section	.note.nv.cuinfo,"",@"SHT_NOTE"
	.sectionflags	@"SHF_NOTE_NV_CUINFO"
        /*0018*/ 	.short	0x0002
        /*001a*/ 	.short	0x0064
        /*001c*/ 	.short	0x0082
	.zero		2


//--------------------- .nv.info                  --------------------------
	.section	.nv.info,"",@"SHT_CUDA_INFO"
	.align	4


	//----- nvinfo : EIATTR_REGCOUNT
	.align		4
        /*0000*/ 	.byte	0x04, 0x2f
        /*0002*/ 	.short	(.L_1 - .L_0)
	.align		4
.L_0:
        /*0004*/ 	.word	index@(_Z12sort_bitonicPii)
        /*0008*/ 	.word	0x0000000e


	//----- nvinfo : EIATTR_FRAME_SIZE
	.align		4
.L_1:
        /*000c*/ 	.byte	0x04, 0x11
        /*000e*/ 	.short	(.L_3 - .L_2)
	.align		4
.L_2:
        /*0010*/ 	.word	index@(_Z12sort_bitonicPii)
        /*0014*/ 	.word	0x00000000


	//----- nvinfo : EIATTR_REGCOUNT
	.align		4
.L_3:
        /*0018*/ 	.byte	0x04, 0x2f
        /*001a*/ 	.short	(.L_5 - .L_4)
	.align		4
.L_4:
        /*001c*/ 	.word	index@(_Z15correct_bitonicPii)
        /*0020*/ 	.word	0x00000010


	//----- nvinfo : EIATTR_FRAME_SIZE
	.align		4
.L_5:
        /*0024*/ 	.byte	0x04, 0x11
        /*0026*/ 	.short	(.L_7 - .L_6)
	.align		4
.L_6:
        /*0028*/ 	.word	index@(_Z15correct_bitonicPii)
        /*002c*/ 	.word	0x00000000


	//----- nvinfo : EIATTR_REGCOUNT
	.align		4
.L_7:
        /*0030*/ 	.byte	0x04, 0x2f
        /*0032*/ 	.short	(.L_9 - .L_8)
	.align		4
.L_8:
        /*0034*/ 	.word	index@(_Z13merge_bitonicPiii)
        /*0038*/ 	.word	0x0000000c


	//----- nvinfo : EIATTR_FRAME_SIZE
	.align		4
.L_9:
        /*003c*/ 	.byte	0x04, 0x11
        /*003e*/ 	.short	(.L_11 - .L_10)
	.align		4
.L_10:
        /*0040*/ 	.word	index@(_Z13merge_bitonicPiii)
        /*0044*/ 	.word	0x00000000


	//----- nvinfo : EIATTR_MIN_STACK_SIZE
	.align		4
.L_11:
        /*0048*/ 	.byte	0x04, 0x12
        /*004a*/ 	.short	(.L_13 - .L_12)
	.align		4
.L_12:
        /*004c*/ 	.word	index@(_Z13merge_bitonicPiii)
        /*0050*/ 	.word	0x00000000


	//----- nvinfo : EIATTR_MIN_STACK_SIZE
	.align		4
.L_13:
        /*0054*/ 	.byte	0x04, 0x12
        /*0056*/ 	.short	(.L_15 - .L_14)
	.align		4
.L_14:
        /*0058*/ 	.word	index@(_Z15correct_bitonicPii)
        /*005c*/ 	.word	0x00000000


	//----- nvinfo : EIATTR_MIN_STACK_SIZE
	.align		4
.L_15:
        /*0060*/ 	.byte	0x04, 0x12
        /*0062*/ 	.short	(.L_17 - .L_16)
	.align		4
.L_16:
        /*0064*/ 	.word	index@(_Z12sort_bitonicPii)
        /*0068*/ 	.word	0x00000000
.L_17:


//--------------------- .nv.compat                --------------------------
	.section	.nv.compat,"",@"SHT_CUDA_COMPAT_INFO"
	.align	4
        /*0000*/ 	.byte	0x02, 0x09, 0x00, 0x00, 0x02, 0x02, 0x01, 0x00, 0x02, 0x05, 0x05, 0x00, 0x03, 0x07, 0x01, 0x01
        /*0010*/ 	.byte	0x02, 0x03, 0x00, 0x00, 0x02, 0x06, 0x01, 0x00, 0x04, 0x0b, 0x08, 0x00, 0x09, 0x00, 0x00, 0x00
        /*0020*/ 	.byte	0x00, 0x00, 0x00, 0x00


//--------------------- .nv.info._Z13merge_bitonicPiii --------------------------
	.section	.nv.info._Z13merge_bitonicPiii,"",@"SHT_CUDA_INFO"
	.sectionflags	@""
	.align	4


	//----- nvinfo : EIATTR_CUDA_API_VERSION
	.align		4
        /*0000*/ 	.byte	0x04, 0x37
        /*0002*/ 	.short	(.L_19 - .L_18)
.L_18:
        /*0004*/ 	.word	0x00000082


	//----- nvinfo : EIATTR_KPARAM_INFO
	.align		4
.L_19:
        /*0008*/ 	.byte	0x04, 0x17
        /*000a*/ 	.short	(.L_21 - .L_20)
.L_20:
        /*000c*/ 	.word	0x00000000
        /*0010*/ 	.short	0x0002
        /*0012*/ 	.short	0x000c
        /*0014*/ 	.byte	0x00, 0xf0, 0x11, 0x00


	//----- nvinfo : EIATTR_KPARAM_INFO
	.align		4
.L_21:
        /*0018*/ 	.byte	0x04, 0x17
        /*001a*/ 	.short	(.L_23 - .L_22)
.L_22:
        /*001c*/ 	.word	0x00000000
        /*0020*/ 	.short	0x0001
        /*0022*/ 	.short	0x0008
        /*0024*/ 	.byte	0x00, 0xf0, 0x11, 0x00


	//----- nvinfo : EIATTR_KPARAM_INFO
	.align		4
.L_23:
        /*0028*/ 	.byte	0x04, 0x17
        /*002a*/ 	.short	(.L_25 - .L_24)
.L_24:
        /*002c*/ 	.word	0x00000000
        /*0030*/ 	.short	0x0000
        /*0032*/ 	.short	0x0000
        /*0034*/ 	.byte	0x00, 0xf5, 0x21, 0x00


	//----- nvinfo : EIATTR_SPARSE_MMA_MASK
	.align		4
.L_25:
        /*0038*/ 	.byte	0x03, 0x50
        /*003a*/ 	.short	0x0000


	//----- nvinfo : EIATTR_MAXREG_COUNT
	.align		4
        /*003c*/ 	.byte	0x03, 0x1b
        /*003e*/ 	.short	0x00ff


	//----- nvinfo : EIATTR_MERCURY_ISA_VERSION
	.align		4
        /*0040*/ 	.byte	0x03, 0x5f
        /*0042*/ 	.short	0x0101


	//----- nvinfo : EIATTR_VRC_CTA_INIT_COUNT
	.align		4
        /*0044*/ 	.byte	0x02, 0x4a
	.zero		1
	.zero		1


	//----- nvinfo : EIATTR_EXIT_INSTR_OFFSETS
	.align		4
        /*0048*/ 	.byte	0x04, 0x1c
        /*004a*/ 	.short	(.L_27 - .L_26)


	//   ....[0]....
.L_26:
        /*004c*/ 	.word	0x00000040


	//   ....[1]....
        /*0050*/ 	.word	0x00000170


	//----- nvinfo : EIATTR_CBANK_PARAM_SIZE
	.align		4
.L_27:
        /*0054*/ 	.byte	0x03, 0x19
        /*0056*/ 	.short	0x0010


	//----- nvinfo : EIATTR_PARAM_CBANK
	.align		4
        /*0058*/ 	.byte	0x04, 0x0a
        /*005a*/ 	.short	(.L_29 - .L_28)
	.align		4
.L_28:
        /*005c*/ 	.word	index@(.nv.constant0._Z13merge_bitonicPiii)
        /*0060*/ 	.short	0x0380
        /*0062*/ 	.short	0x0010


	//----- nvinfo : EIATTR_SW_WAR
	.align		4
.L_29:
        /*0064*/ 	.byte	0x04, 0x36
        /*0066*/ 	.short	(.L_31 - .L_30)
.L_30:
        /*0068*/ 	.word	0x00000008
.L_31:


//--------------------- .nv.info._Z15correct_bitonicPii --------------------------
	.section	.nv.info._Z15correct_bitonicPii,"",@"SHT_CUDA_INFO"
	.sectionflags	@""
	.align	4


	//----- nvinfo : EIATTR_CUDA_API_VERSION
	.align		4
        /*0000*/ 	.byte	0x04, 0x37
        /*0002*/ 	.short	(.L_33 - .L_32)
.L_32:
        /*0004*/ 	.word	0x00000082


	//----- nvinfo : EIATTR_KPARAM_INFO
	.align		4
.L_33:
        /*0008*/ 	.byte	0x04, 0x17
        /*000a*/ 	.short	(.L_35 - .L_34)
.L_34:
        /*000c*/ 	.word	0x00000000
        /*0010*/ 	.short	0x0001
        /*0012*/ 	.short	0x0008
        /*0014*/ 	.byte	0x00, 0xf0, 0x11, 0x00


	//----- nvinfo : EIATTR_KPARAM_INFO
	.align		4
.L_35:
        /*0018*/ 	.byte	0x04, 0x17
        /*001a*/ 	.short	(.L_37 - .L_36)
.L_36:
        /*001c*/ 	.word	0x00000000
        /*0020*/ 	.short	0x0000
        /*0022*/ 	.short	0x0000
        /*0024*/ 	.byte	0x00, 0xf5, 0x21, 0x00


	//----- nvinfo : EIATTR_SPARSE_MMA_MASK
	.align		4
.L_37:
        /*0028*/ 	.byte	0x03, 0x50
        /*002a*/ 	.short	0x0000


	//----- nvinfo : EIATTR_MAXREG_COUNT
	.align		4
        /*002c*/ 	.byte	0x03, 0x1b
        /*002e*/ 	.short	0x00ff


	//----- nvinfo : EIATTR_MERCURY_ISA_VERSION
	.align		4
        /*0030*/ 	.byte	0x03, 0x5f
        /*0032*/ 	.short	0x0101


	//----- nvinfo : EIATTR_VRC_CTA_INIT_COUNT
	.align		4
        /*0034*/ 	.byte	0x02, 0x4a
	.zero		1
	.zero		1


	//----- nvinfo : EIATTR_EXIT_INSTR_OFFSETS
	.align		4
        /*0038*/ 	.byte	0x04, 0x1c
        /*003a*/ 	.short	(.L_39 - .L_38)


	//   ....[0]....
.L_38:
        /*003c*/ 	.word	0x00000050


	//   ....[1]....
        /*0040*/ 	.word	0x000001b0


	//----- nvinfo : EIATTR_CRS_STACK_SIZE
	.align		4
.L_39:
        /*0044*/ 	.byte	0x04, 0x1e
        /*0046*/ 	.short	(.L_41 - .L_40)
.L_40:
        /*0048*/ 	.word	0x00000000


	//----- nvinfo : EIATTR_CBANK_PARAM_SIZE
	.align		4
.L_41:
        /*004c*/ 	.byte	0x03, 0x19
        /*004e*/ 	.short	0x000c


	//----- nvinfo : EIATTR_PARAM_CBANK
	.align		4
        /*0050*/ 	.byte	0x04, 0x0a
        /*0052*/ 	.short	(.L_43 - .L_42)
	.align		4
.L_42:
        /*0054*/ 	.word	index@(.nv.constant0._Z15correct_bitonicPii)
        /*0058*/ 	.short	0x0380
        /*005a*/ 	.short	0x000c


	//----- nvinfo : EIATTR_SW_WAR
	.align		4
.L_43:
        /*005c*/ 	.byte	0x04, 0x36
        /*005e*/ 	.short	(.L_45 - .L_44)
.L_44:
        /*0060*/ 	.word	0x00000008
.L_45:


//--------------------- .nv.info._Z12sort_bitonicPii --------------------------
	.section	.nv.info._Z12sort_bitonicPii,"",@"SHT_CUDA_INFO"
	.sectionflags	@""
	.align	4


	//----- nvinfo : EIATTR_CUDA_API_VERSION
	.align		4
        /*0000*/ 	.byte	0x04, 0x37
        /*0002*/ 	.short	(.L_47 - .L_46)
.L_46:
        /*0004*/ 	.word	0x00000082


	//----- nvinfo : EIATTR_KPARAM_INFO
	.align		4
.L_47:
        /*0008*/ 	.byte	0x04, 0x17
        /*000a*/ 	.short	(.L_49 - .L_48)
.L_48:
        /*000c*/ 	.word	0x00000000
        /*0010*/ 	.short	0x0001
        /*0012*/ 	.short	0x0008
        /*0014*/ 	.byte	0x00, 0xf0, 0x11, 0x00


	//----- nvinfo : EIATTR_KPARAM_INFO
	.align		4
.L_49:
        /*0018*/ 	.byte	0x04, 0x17
        /*001a*/ 	.short	(.L_51 - .L_50)
.L_50:
        /*001c*/ 	.word	0x00000000
        /*0020*/ 	.short	0x0000
        /*0022*/ 	.short	0x0000
        /*0024*/ 	.byte	0x00, 0xf5, 0x21, 0x00


	//----- nvinfo : EIATTR_SPARSE_MMA_MASK
	.align		4
.L_51:
        /*0028*/ 	.byte	0x03, 0x50
        /*002a*/ 	.short	0x0000


	//----- nvinfo : EIATTR_MAXREG_COUNT
	.align		4
        /*002c*/ 	.byte	0x03, 0x1b
        /*002e*/ 	.short	0x00ff


	//----- nvinfo : EIATTR_MERCURY_ISA_VERSION
	.align		4
        /*0030*/ 	.byte	0x03, 0x5f
        /*0032*/ 	.short	0x0101


	//----- nvinfo : EIATTR_VRC_CTA_INIT_COUNT
	.align		4
        /*0034*/ 	.byte	0x02, 0x4a
	.zero		1
	.zero		1


	//----- nvinfo : EIATTR_EXIT_INSTR_OFFSETS
	.align		4
        /*0038*/ 	.byte	0x04, 0x1c
        /*003a*/ 	.short	(.L_53 - .L_52)


	//   ....[0]....
.L_52:
        /*003c*/ 	.word	0x00000050


	//   ....[1]....
        /*0040*/ 	.word	0x00000290


	//----- nvinfo : EIATTR_CRS_STACK_SIZE
	.align		4
.L_53:
        /*0044*/ 	.byte	0x04, 0x1e
        /*0046*/ 	.short	(.L_55 - .L_54)
.L_54:
        /*0048*/ 	.word	0x00000000


	//----- nvinfo : EIATTR_CBANK_PARAM_SIZE
	.align		4
.L_55:
        /*004c*/ 	.byte	0x03, 0x19
        /*004e*/ 	.short	0x000c


	//----- nvinfo : EIATTR_PARAM_CBANK
	.align		4
        /*0050*/ 	.byte	0x04, 0x0a
        /*0052*/ 	.short	(.L_57 - .L_56)
	.align		4
.L_56:
        /*0054*/ 	.word	index@(.nv.constant0._Z12sort_bitonicPii)
        /*0058*/ 	.short	0x0380
        /*005a*/ 	.short	0x000c


	//----- nvinfo : EIATTR_SW_WAR
	.align		4
.L_57:
        /*005c*/ 	.byte	0x04, 0x36
        /*005e*/ 	.short	(.L_59 - .L_58)
.L_58:
        /*0060*/ 	.word	0x00000008
.L_59:


//--------------------- .nv.callgraph             --------------------------
	.section	.nv.callgraph,"",@"SHT_CUDA_CALLGRAPH"
	.align	4
	.sectionentsize	8
	.align		4
        /*0000*/ 	.word	0x00000000
	.align		4
        /*0004*/ 	.word	0xffffffff
	.align		4
        /*0008*/ 	.word	0x00000000
	.align		4
        /*000c*/ 	.word	0xfffffffe
	.align		4
        /*0010*/ 	.word	0x00000000
	.align		4
        /*0014*/ 	.word	0xfffffffd
	.align		4
        /*0018*/ 	.word	0x00000000
	.align		4
        /*001c*/ 	.word	0xfffffffc


//--------------------- .text._Z13merge_bitonicPiii --------------------------
	.section	.text._Z13merge_bitonicPiii,"ax",@progbits
	.align	128
        .global         _Z13merge_bitonicPiii
        .type           _Z13merge_bitonicPiii,@function
        .size           _Z13merge_bitonicPiii,(.L_x_11 - _Z13merge_bitonicPiii)
        .other          _Z13merge_bitonicPiii,@"STO_CUDA_ENTRY STV_DEFAULT"
_Z13merge_bitonicPiii:
.text._Z13merge_bitonicPiii:
[----:B------:R-:W-:Y:S01]  /*0000*/  LDC R1, c[0x0][0x37c] ;  /* 0x0000df00ff017b82 */ /* 0x000fe20000000800 */
[----:B------:R-:W0:Y:S07]  /*0010*/  S2R R7, SR_TID.X ;  /* 0x0000000000077919 */ /* 0x000e2e0000002100 */
[----:B------:R-:W0:Y:S02]  /*0020*/  LDC R0, c[0x0][0x360] ;  /* 0x0000d800ff007b82 */ /* 0x000e240000000800 */
[----:B0-----:R-:W-:-:S13]  /*0030*/  ISETP.GE.U32.AND P0, PT, R7, R0, PT ;  /* 0x000000000700720c */ /* 0x001fda0003f06070 */
[----:B------:R-:W-:Y:S05]  /*0040*/  @P0 EXIT ;  /* 0x000000000000094d */ /* 0x000fea0003800000 */
[----:B------:R-:W0:Y:S01]  /*0050*/  S2R R3, SR_CTAID.X ;  /* 0x0000000000037919 */ /* 0x000e220000002500 */
[----:B------:R-:W1:Y:S01]  /*0060*/  LDC.64 R4, c[0x0][0x380] ;  /* 0x0000e000ff047b82 */ /* 0x000e620000000a00 */
[----:B------:R-:W2:Y:S01]  /*0070*/  LDCU UR6, c[0x0][0x38c] ;  /* 0x00007180ff0677ac */ /* 0x000ea20008000800 */
[----:B------:R-:W-:Y:S01]  /*0080*/  IMAD.SHL.U32 R0, R0, 0x2, RZ ;  /* 0x0000000200007824 */ /* 0x000fe200078e00ff */
[----:B------:R-:W3:Y:S03]  /*0090*/  LDCU.64 UR4, c[0x0][0x358] ;  /* 0x00006b00ff0477ac */ /* 0x000ee60008000a00 */
[C---:B0-----:R-:W-:Y:S01]  /*00a0*/  IMAD R2, R0.reuse, R3, R7 ;  /* 0x0000000300027224 */ /* 0x041fe200078e0207 */
[----:B------:R-:W-:Y:S01]  /*00b0*/  LOP3.LUT R7, RZ, R7, RZ, 0x33, !PT ;  /* 0x00000007ff077212 */ /* 0x000fe200078e33ff */
[----:B------:R-:W-:-:S03]  /*00c0*/  IMAD R0, R0, R3, R0 ;  /* 0x0000000300007224 */ /* 0x000fc600078e0200 */
[----:B--2---:R-:W-:Y:S02]  /*00d0*/  IADD3 R3, PT, PT, R2, UR6, RZ ;  /* 0x0000000602037c10 */ /* 0x004fe4000fffe0ff */
[----:B------:R-:W-:-:S03]  /*00e0*/  IADD3 R7, PT, PT, R0, UR6, R7 ;  /* 0x0000000600077c10 */ /* 0x000fc6000fffe007 */
[----:B-1----:R-:W-:-:S04]  /*00f0*/  IMAD.WIDE R2, R3, 0x4, R4 ;  /* 0x0000000403027825 */ /* 0x002fc800078e0204 */
[----:B------:R-:W-:Y:S01]  /*0100*/  IMAD.WIDE R4, R7, 0x4, R4 ;  /* 0x0000000407047825 */ /* 0x000fe200078e0204 */
[----:B---3--:R-:W2:Y:S04]  /*0110*/  LDG.E R0, desc[UR4][R2.64] ;  /* 0x0000000402007981 */ /* 0x008ea8000c1e1900 */
[----:B------:R-:W2:Y:S02]  /*0120*/  LDG.E R7, desc[UR4][R4.64] ;  /* 0x0000000404077981 */ /* 0x000ea4000c1e1900 */
[CC--:B--2---:R-:W-:Y:S02]  /*0130*/  VIMNMX R9, PT, PT, R0.reuse, R7.reuse, PT ;  /* 0x0000000700097248 */ /* 0x0c4fe40003fe0100 */
[----:B------:R-:W-:-:S03]  /*0140*/  VIMNMX R7, PT, PT, R0, R7, !PT ;  /* 0x0000000700077248 */ /* 0x000fc60007fe0100 */
[----:B------:R-:W-:Y:S04]  /*0150*/  STG.E desc[UR4][R2.64], R9 ;  /* 0x0000000902007986 */ /* 0x000fe8000c101904 */
[----:B------:R-:W-:Y:S01]  /*0160*/  STG.E desc[UR4][R4.64], R7 ;  /* 0x0000000704007986 */ /* 0x000fe2000c101904 */
[----:B------:R-:W-:Y:S05]  /*0170*/  EXIT ;  /* 0x000000000000794d */ /* 0x000fea0003800000 */
.L_x_0:
[----:B------:R-:W-:-:S00]  /*0180*/  BRA `(.L_x_0) ;  /* 0xfffffffc00fc7947 */ /* 0x000fc0000383ffff */
[----:B------:R-:W-:-:S00]  /*0190*/  NOP ;  /* 0x0000000000007918 */ /* 0x000fc00000000000 */
        /* <DEDUP_REMOVED lines=14> */
.L_x_11:


//--------------------- .text._Z15correct_bitonicPii --------------------------
	.section	.text._Z15correct_bitonicPii,"ax",@progbits
	.align	128
        .global         _Z15correct_bitonicPii
        .type           _Z15correct_bitonicPii,@function
        .size           _Z15correct_bitonicPii,(.L_x_12 - _Z15correct_bitonicPii)
        .other          _Z15correct_bitonicPii,@"STO_CUDA_ENTRY STV_DEFAULT"
_Z15correct_bitonicPii:
.text._Z15correct_bitonicPii:
[----:B------:R-:W-:Y:S08]  /*0000*/  LDC R1, c[0x0][0x37c] ;  /* 0x0000df00ff017b82 */ /* 0x000ff00000000800 */
[----:B------:R-:W0:Y:S01]  /*0010*/  LDC R0, c[0x0][0x360] ;  /* 0x0000d800ff007b82 */ /* 0x000e220000000800 */
[----:B------:R-:W1:Y:S07]  /*0020*/  S2R R9, SR_TID.X ;  /* 0x0000000000097919 */ /* 0x000e6e0000002100 */
[----:B------:R-:W2:Y:S01]  /*0030*/  S2UR UR4, SR_CTAID.X ;  /* 0x00000000000479c3 */ /* 0x000ea20000002500 */
[----:B0-----:R-:W-:-:S13]  /*0040*/  ISETP.GE.U32.AND P0, PT, R0, 0x2, PT ;  /* 0x000000020000780c */ /* 0x001fda0003f06070 */
[----:B-12---:R-:W-:Y:S05]  /*0050*/  @!P0 EXIT ;  /* 0x000000000000894d */ /* 0x006fea0003800000 */
[----:B------:R-:W0:Y:S01]  /*0060*/  LDC.64 R2, c[0x0][0x380] ;  /* 0x0000e000ff027b82 */ /* 0x000e220000000a00 */
[----:B------:R-:W-:Y:S01]  /*0070*/  IMAD R9, R0, UR4, R9 ;  /* 0x0000000400097c24 */ /* 0x000fe2000f8e0209 */
[----:B------:R-:W1:Y:S06]  /*0080*/  LDCU.64 UR6, c[0x0][0x358] ;  /* 0x00006b00ff0677ac */ /* 0x000e6c0008000a00 */
[----:B------:R-:W2:Y:S01]  /*0090*/  LDC.64 R6, c[0x0][0x380] ;  /* 0x0000e000ff067b82 */ /* 0x000ea20000000a00 */
[----:B01----:R-:W-:-:S07]  /*00a0*/  IMAD.WIDE R2, R9, 0x4, R2 ;  /* 0x0000000409027825 */ /* 0x003fce00078e0202 */
.L_x_3:
[----:B------:R-:W-:Y:S01]  /*00b0*/  SHF.R.U32.HI R8, RZ, 0x1, R0 ;  /* 0x00000001ff087819 */ /* 0x000fe20000011600 */
[----:B------:R-:W-:Y:S01]  /*00c0*/  BSSY.RECONVERGENT B0, `(.L_x_1) ;  /* 0x000000c000007945 */ /* 0x000fe20003800200 */
[----:B------:R-:W-:Y:S02]  /*00d0*/  ISETP.GT.U32.AND P1, PT, R0, 0x3, PT ;  /* 0x000000030000780c */ /* 0x000fe40003f24070 */
[----:B0-----:R-:W-:-:S04]  /*00e0*/  LOP3.LUT R4, R8, R9, RZ, 0x3c, !PT ;  /* 0x0000000908047212 */ /* 0x001fc800078e3cff */
[----:B------:R-:W-:-:S13]  /*00f0*/  ISETP.GE.AND P0, PT, R9, R4, PT ;  /* 0x000000040900720c */ /* 0x000fda0003f06270 */
[----:B------:R-:W-:Y:S05]  /*0100*/  @P0 BRA `(.L_x_2) ;  /* 0x00000000001c0947 */ /* 0x000fea0003800000 */
[----:B--2---:R-:W-:Y:S01]  /*0110*/  IMAD.WIDE R4, R4, 0x4, R6 ;  /* 0x0000000404047825 */ /* 0x004fe200078e0206 */
[----:B------:R-:W2:Y:S04]  /*0120*/  LDG.E R0, desc[UR6][R2.64] ;  /* 0x0000000602007981 */ /* 0x000ea8000c1e1900 */
[----:B------:R-:W2:Y:S02]  /*0130*/  LDG.E R11, desc[UR6][R4.64] ;  /* 0x00000006040b7981 */ /* 0x000ea4000c1e1900 */
[CC--:B--2---:R-:W-:Y:S02]  /*0140*/  VIMNMX R13, PT, PT, R0.reuse, R11.reuse, PT ;  /* 0x0000000b000d7248 */ /* 0x0c4fe40003fe0100 */
[----:B------:R-:W-:-:S03]  /*0150*/  VIMNMX R11, PT, PT, R0, R11, !PT ;  /* 0x0000000b000b7248 */ /* 0x000fc60007fe0100 */
[----:B------:R0:W-:Y:S04]  /*0160*/  STG.E desc[UR6][R2.64], R13 ;  /* 0x0000000d02007986 */ /* 0x0001e8000c101906 */
[----:B------:R0:W-:Y:S02]  /*0170*/  STG.E desc[UR6][R4.64], R11 ;  /* 0x0000000b04007986 */ /* 0x0001e4000c101906 */
.L_x_2:
[----:B------:R-:W-:Y:S05]  /*0180*/  BSYNC.RECONVERGENT B0 ;  /* 0x0000000000007941 */ /* 0x000fea0003800200 */
.L_x_1:
[----:B------:R-:W-:Y:S01]  /*0190*/  IMAD.MOV.U32 R0, RZ, RZ, R8 ;  /* 0x000000ffff007224 */ /* 0x000fe200078e0008 */
[----:B------:R-:W-:Y:S06]  /*01a0*/  @P1 BRA `(.L_x_3) ;  /* 0xfffffffc00c01947 */ /* 0x000fec000383ffff */
[----:B------:R-:W-:Y:S05]  /*01b0*/  EXIT ;  /* 0x000000000000794d */ /* 0x000fea0003800000 */
.L_x_4:
        /* <DEDUP_REMOVED lines=12> */
.L_x_12:


//--------------------- .text._Z12sort_bitonicPii --------------------------
	.section	.text._Z12sort_bitonicPii,"ax",@progbits
	.align	128
        .global         _Z12sort_bitonicPii
        .type           _Z12sort_bitonicPii,@function
        .size           _Z12sort_bitonicPii,(.L_x_13 - _Z12sort_bitonicPii)
        .other          _Z12sort_bitonicPii,@"STO_CUDA_ENTRY STV_DEFAULT"
_Z12sort_bitonicPii:
.text._Z12sort_bitonicPii:
        /* <DEDUP_REMOVED lines=8> */
[----:B------:R-:W1:Y:S01]  /*0080*/  LDCU.64 UR8, c[0x0][0x358] ;  /* 0x00006b00ff0877ac */ /* 0x000e620008000a00 */
[----:B------:R-:W-:Y:S02]  /*0090*/  UMOV UR4, 0x2 ;  /* 0x0000000200047882 */ /* 0x000fe40000000000 */
[----:B01----:R-:W-:-:S07]  /*00a0*/  IMAD.WIDE R2, R9, 0x4, R2 ;  /* 0x0000000409027825 */ /* 0x003fce00078e0202 */
.L_x_9:
[----:B0-----:R-:W0:Y:S01]  /*00b0*/  LDC.64 R6, c[0x0][0x380] ;  /* 0x0000e000ff067b82 */ /* 0x001e220000000a00 */
[----:B-12---:R-:W-:-:S05]  /*00c0*/  UMOV UR5, UR4 ;  /* 0x0000000400057c82 */ /* 0x006fca0008000000 */
.L_x_8:
[----:B------:R-:W-:Y:S01]  /*00d0*/  UMOV UR6, UR5 ;  /* 0x0000000500067c82 */ /* 0x000fe20008000000 */
[----:B------:R-:W-:Y:S01]  /*00e0*/  USHF.R.U32.HI UR5, URZ, 0x1, UR5 ;  /* 0x00000001ff057899 */ /* 0x000fe20008011605 */
[----:B------:R-:W-:Y:S05]  /*00f0*/  BSSY.RECONVERGENT B0, `(.L_x_5) ;  /* 0x0000014000007945 */ /* 0x000fea0003800200 */
[----:B-12---:R-:W-:-:S04]  /*0100*/  LOP3.LUT R5, R9, UR5, RZ, 0x3c, !PT ;  /* 0x0000000509057c12 */ /* 0x006fc8000f8e3cff */
[----:B------:R-:W-:-:S13]  /*0110*/  ISETP.GE.AND P0, PT, R9, R5, PT ;  /* 0x000000050900720c */ /* 0x000fda0003f06270 */
[----:B------:R-:W-:Y:S05]  /*0120*/  @P0 BRA `(.L_x_6) ;  /* 0x0000000000400947 */ /* 0x000fea0003800000 */
[----:B------:R-:W-:-:S13]  /*0130*/  LOP3.LUT P0, RZ, R9, UR4, RZ, 0xc0, !PT ;  /* 0x0000000409ff7c12 */ /* 0x000fda000f80c0ff */
[----:B------:R-:W-:Y:S05]  /*0140*/  @P0 BRA `(.L_x_7) ;  /* 0x0000000000200947 */ /* 0x000fea0003800000 */
[----:B0-----:R-:W-:Y:S01]  /*0150*/  IMAD.WIDE R4, R5, 0x4, R6 ;  /* 0x0000000405047825 */ /* 0x001fe200078e0206 */
[----:B------:R-:W2:Y:S04]  /*0160*/  LDG.E R11, desc[UR8][R2.64] ;  /* 0x00000008020b7981 */ /* 0x000ea8000c1e1900 */
[----:B------:R-:W2:Y:S02]  /*0170*/  LDG.E R8, desc[UR8][R4.64] ;  /* 0x0000000804087981 */ /* 0x000ea4000c1e1900 */
[----:B--2---:R-:W-:-:S13]  /*0180*/  ISETP.GT.AND P0, PT, R11, R8, PT ;  /* 0x000000080b00720c */ /* 0x004fda0003f04270 */
[----:B------:R-:W-:Y:S05]  /*0190*/  @!P0 BRA `(.L_x_6) ;  /* 0x0000000000248947 */ /* 0x000fea0003800000 */
[----:B------:R2:W-:Y:S04]  /*01a0*/  STG.E desc[UR8][R2.64], R8 ;  /* 0x0000000802007986 */ /* 0x0005e8000c101908 */
[----:B------:R2:W-:Y:S01]  /*01b0*/  STG.E desc[UR8][R4.64], R11 ;  /* 0x0000000b04007986 */ /* 0x0005e2000c101908 */
[----:B------:R-:W-:Y:S05]  /*01c0*/  BRA `(.L_x_6) ;  /* 0x0000000000187947 */ /* 0x000fea0003800000 */
.L_x_7:
[----:B0-----:R-:W-:Y:S01]  /*01d0*/  IMAD.WIDE R4, R5, 0x4, R6 ;  /* 0x0000000405047825 */ /* 0x001fe200078e0206 */
[----:B------:R-:W2:Y:S04]  /*01e0*/  LDG.E R11, desc[UR8][R2.64] ;  /* 0x00000008020b7981 */ /* 0x000ea8000c1e1900 */
[----:B------:R-:W2:Y:S02]  /*01f0*/  LDG.E R8, desc[UR8][R4.64] ;  /* 0x0000000804087981 */ /* 0x000ea4000c1e1900 */
[----:B--2---:R-:W-:-:S13]  /*0200*/  ISETP.GE.AND P0, PT, R11, R8, PT ;  /* 0x000000080b00720c */ /* 0x004fda0003f06270 */
[----:B------:R1:W-:Y:S04]  /*0210*/  @!P0 STG.E desc[UR8][R2.64], R8 ;  /* 0x0000000802008986 */ /* 0x0003e8000c101908 */
[----:B------:R1:W-:Y:S02]  /*0220*/  @!P0 STG.E desc[UR8][R4.64], R11 ;  /* 0x0000000b04008986 */ /* 0x0003e4000c101908 */
.L_x_6:
[----:B------:R-:W-:Y:S05]  /*0230*/  BSYNC.RECONVERGENT B0 ;  /* 0x0000000000007941 */ /* 0x000fea0003800200 */
.L_x_5:
[----:B------:R-:W-:-:S09]  /*0240*/  UISETP.GT.U32.AND UP0, UPT, UR6, 0x3, UPT ;  /* 0x000000030600788c */ /* 0x000fd2000bf04070 */
[----:B------:R-:W-:Y:S05]  /*0250*/  BRA.U UP0, `(.L_x_8) ;  /* 0xfffffffd009c7547 */ /* 0x000fea000b83ffff */
[----:B------:R-:W-:-:S06]  /*0260*/  USHF.L.U32 UR4, UR4, 0x1, URZ ;  /* 0x0000000104047899 */ /* 0x000fcc00080006ff */
[----:B------:R-:W-:-:S13]  /*0270*/  ISETP.LT.U32.AND P0, PT, R0, UR4, PT ;  /* 0x0000000400007c0c */ /* 0x000fda000bf01070 */
[----:B------:R-:W-:Y:S05]  /*0280*/  @!P0 BRA `(.L_x_9) ;  /* 0xfffffffc00888947 */ /* 0x000fea000383ffff */
[----:B------:R-:W-:Y:S05]  /*0290*/  EXIT ;  /* 0x000000000000794d */ /* 0x000fea0003800000 */
.L_x_10:
        /* <DEDUP_REMOVED lines=14> */
.L_x_13:


//--------------------- .nv.shared.reserved.0     --------------------------
	.section	.nv.shared.reserved.0,"aw",@nobits
	.weak		__nv_reservedSMEM_offset_0_alias
	.size		__nv_reservedSMEM_offset_0_alias, 0, 64
	.other		__nv_reservedSMEM_offset_0_alias,@"STO_CUDA_RESERVED_SHARED STV_DEFAULT"
__nv_reservedSMEM_offset_0_alias:
	.zero		0
	.zero		64


//--------------------- .nv.constant0._Z13merge_bitonicPiii --------------------------
	.section	.nv.constant0._Z13merge_bitonicPiii,"a",@progbits
	.sectionflags	@""
	.align	4
.nv.constant0._Z13merge_bitonicPiii:
	.zero		912


//--------------------- .nv.constant0._Z15correct_bitonicPii --------------------------
	.section	.nv.constant0._Z15correct_bitonicPii,"a",@progbits
	.sectionflags	@""
	.align	4
.nv.constant0._Z15correct_bitonicPii:
	.zero		908


//--------------------- .nv.constant0._Z12sort_bitonicPii --------------------------
	.section	.nv.constant0._Z12sort_bitonicPii,"a",@progbits
	.sectionflags	@""
	.align	4
.nv.constant0._Z12sort_bitonicPii:
	.zero		908


//--------------------- SYMBOLS --------------------------

	.type		.nv.reservedSmem.offset0,@object
	.size		.nv.reservedSmem.offset0,0x4
